//
// Generated by NVIDIA NVVM Compiler
//
// Compiler Build ID: CL-36424714
// Cuda compilation tools, release 13.0, V13.0.88
// Based on NVVM 20.0.0
//

.version 9.0
.target sm_100
.address_size 64

	// .globl	_Z11kernelNaivePfS_S_S_iii
// _ZZ9kernelOptPfS_S_S_iiiE4tile has been demoted

.visible .entry _Z11kernelNaivePfS_S_S_iii(
	.param .u64 .ptr .align 1 _Z11kernelNaivePfS_S_S_iii_param_0,
	.param .u64 .ptr .align 1 _Z11kernelNaivePfS_S_S_iii_param_1,
	.param .u64 .ptr .align 1 _Z11kernelNaivePfS_S_S_iii_param_2,
	.param .u64 .ptr .align 1 _Z11kernelNaivePfS_S_S_iii_param_3,
	.param .u32 _Z11kernelNaivePfS_S_S_iii_param_4,
	.param .u32 _Z11kernelNaivePfS_S_S_iii_param_5,
	.param .u32 _Z11kernelNaivePfS_S_S_iii_param_6
)
{
	.reg .pred 	%p<8>;
	.reg .b32 	%r<20>;
	.reg .b32 	%f<50>;
	.reg .b64 	%rd<19>;

	ld.param.u64 	%rd1, [_Z11kernelNaivePfS_S_S_iii_param_0];
	ld.param.u64 	%rd2, [_Z11kernelNaivePfS_S_S_iii_param_1];
	ld.param.u64 	%rd3, [_Z11kernelNaivePfS_S_S_iii_param_2];
	ld.param.u64 	%rd4, [_Z11kernelNaivePfS_S_S_iii_param_3];
	ld.param.u32 	%r4, [_Z11kernelNaivePfS_S_S_iii_param_5];
	ld.param.u32 	%r5, [_Z11kernelNaivePfS_S_S_iii_param_6];
	mov.u32 	%r6, %tid.x;
	mov.u32 	%r7, %ntid.x;
	mov.u32 	%r8, %ctaid.x;
	mad.lo.s32 	%r1, %r7, %r8, %r6;
	mul.lo.s32 	%r9, %r5, %r4;
	setp.ge.s32 	%p1, %r1, %r9;
	@%p1 bra 	$L__BB0_3;
	div.s32 	%r10, %r1, %r5;
	mul.lo.s32 	%r11, %r10, %r5;
	sub.s32 	%r3, %r1, %r11;
	add.s32 	%r12, %r4, -1;
	setp.ge.s32 	%p2, %r10, %r12;
	min.s32 	%r13, %r10, %r3;
	setp.lt.s32 	%p3, %r13, 1;
	add.s32 	%r14, %r5, -1;
	setp.ge.s32 	%p4, %r3, %r14;
	or.pred  	%p5, %p2, %p4;
	or.pred  	%p6, %p5, %p3;
	@%p6 bra 	$L__BB0_3;
	cvta.to.global.u64 	%rd5, %rd4;
	cvta.to.global.u64 	%rd6, %rd3;
	add.s32 	%r15, %r10, -1;
	mad.lo.s32 	%r16, %r15, %r5, %r3;
	add.s32 	%r17, %r16, -1;
	cvta.to.global.u64 	%rd7, %rd1;
	mul.wide.s32 	%rd8, %r17, 4;
	add.s64 	%rd9, %rd7, %rd8;
	ld.global.f32 	%f1, [%rd9];
	ld.global.f32 	%f2, [%rd6];
	fma.rn.f32 	%f3, %f1, %f2, 0f00000000;
	ld.global.f32 	%f4, [%rd5];
	fma.rn.f32 	%f5, %f1, %f4, 0f00000000;
	ld.global.f32 	%f6, [%rd9+4];
	ld.global.f32 	%f7, [%rd6+4];
	fma.rn.f32 	%f8, %f6, %f7, %f3;
	ld.global.f32 	%f9, [%rd5+4];
	fma.rn.f32 	%f10, %f6, %f9, %f5;
	ld.global.f32 	%f11, [%rd9+8];
	ld.global.f32 	%f12, [%rd6+8];
	fma.rn.f32 	%f13, %f11, %f12, %f8;
	ld.global.f32 	%f14, [%rd5+8];
	fma.rn.f32 	%f15, %f11, %f14, %f10;
	mul.wide.s32 	%rd10, %r5, 4;
	add.s64 	%rd11, %rd9, %rd10;
	ld.global.f32 	%f16, [%rd11];
	ld.global.f32 	%f17, [%rd6+12];
	fma.rn.f32 	%f18, %f16, %f17, %f13;
	ld.global.f32 	%f19, [%rd5+12];
	fma.rn.f32 	%f20, %f16, %f19, %f15;
	ld.global.f32 	%f21, [%rd11+4];
	ld.global.f32 	%f22, [%rd6+16];
	fma.rn.f32 	%f23, %f21, %f22, %f18;
	ld.global.f32 	%f24, [%rd5+16];
	fma.rn.f32 	%f25, %f21, %f24, %f20;
	ld.global.f32 	%f26, [%rd11+8];
	ld.global.f32 	%f27, [%rd6+20];
	fma.rn.f32 	%f28, %f26, %f27, %f23;
	ld.global.f32 	%f29, [%rd5+20];
	fma.rn.f32 	%f30, %f26, %f29, %f25;
	add.s64 	%rd12, %rd11, %rd10;
	ld.global.f32 	%f31, [%rd12];
	ld.global.f32 	%f32, [%rd6+24];
	fma.rn.f32 	%f33, %f31, %f32, %f28;
	ld.global.f32 	%f34, [%rd5+24];
	fma.rn.f32 	%f35, %f31, %f34, %f30;
	ld.global.f32 	%f36, [%rd12+4];
	ld.global.f32 	%f37, [%rd6+28];
	fma.rn.f32 	%f38, %f36, %f37, %f33;
	ld.global.f32 	%f39, [%rd5+28];
	fma.rn.f32 	%f40, %f36, %f39, %f35;
	ld.global.f32 	%f41, [%rd12+8];
	ld.global.f32 	%f42, [%rd6+32];
	fma.rn.f32 	%f43, %f41, %f42, %f38;
	ld.global.f32 	%f44, [%rd5+32];
	fma.rn.f32 	%f45, %f41, %f44, %f40;
	mul.f32 	%f46, %f45, %f45;
	fma.rn.f32 	%f47, %f43, %f43, %f46;
	sqrt.rn.f32 	%f48, %f47;
	setp.gt.f32 	%p7, %f48, 0f437F0000;
	selp.f32 	%f49, 0f437F0000, %f48, %p7;
	add.s32 	%r18, %r5, -2;
	mul.lo.s32 	%r19, %r15, %r18;
	cvt.s64.s32 	%rd13, %r19;
	cvt.u64.u32 	%rd14, %r3;
	add.s64 	%rd15, %rd14, %rd13;
	cvta.to.global.u64 	%rd16, %rd2;
	shl.b64 	%rd17, %rd15, 2;
	add.s64 	%rd18, %rd16, %rd17;
	st.global.f32 	[%rd18+-4], %f49;
$L__BB0_3:
	ret;

}
	// .globl	_Z9kernelOptPfS_S_S_iii
.visible .entry _Z9kernelOptPfS_S_S_iii(
	.param .u64 .ptr .align 1 _Z9kernelOptPfS_S_S_iii_param_0,
	.param .u64 .ptr .align 1 _Z9kernelOptPfS_S_S_iii_param_1,
	.param .u64 .ptr .align 1 _Z9kernelOptPfS_S_S_iii_param_2,
	.param .u64 .ptr .align 1 _Z9kernelOptPfS_S_S_iii_param_3,
	.param .u32 _Z9kernelOptPfS_S_S_iii_param_4,
	.param .u32 _Z9kernelOptPfS_S_S_iii_param_5,
	.param .u32 _Z9kernelOptPfS_S_S_iii_param_6
)
{
	.reg .pred 	%p<8>;
	.reg .b32 	%r<29>;
	.reg .b32 	%f<51>;
	.reg .b64 	%rd<16>;
	// demoted variable
	.shared .align 4 .b8 _ZZ9kernelOptPfS_S_S_iiiE4tile[1296];
	ld.param.u64 	%rd1, [_Z9kernelOptPfS_S_S_iii_param_0];
	ld.param.u64 	%rd2, [_Z9kernelOptPfS_S_S_iii_param_1];
	ld.param.u64 	%rd3, [_Z9kernelOptPfS_S_S_iii_param_2];
	ld.param.u64 	%rd4, [_Z9kernelOptPfS_S_S_iii_param_3];
	ld.param.u32 	%r6, [_Z9kernelOptPfS_S_S_iii_param_5];
	ld.param.u32 	%r7, [_Z9kernelOptPfS_S_S_iii_param_6];
	mov.u32 	%r1, %tid.x;
	mov.u32 	%r8, %ctaid.x;
	mov.u32 	%r9, %ntid.x;
	mad.lo.s32 	%r2, %r8, %r9, %r1;
	mul.lo.s32 	%r10, %r7, %r6;
	setp.ge.s32 	%p1, %r2, %r10;
	@%p1 bra 	$L__BB1_3;
	cvta.to.global.u64 	%rd5, %rd1;
	div.s32 	%r11, %r2, %r7;
	mul.lo.s32 	%r12, %r11, %r7;
	sub.s32 	%r4, %r2, %r12;
	shr.s32 	%r13, %r2, 31;
	shr.u32 	%r14, %r13, 28;
	add.s32 	%r15, %r2, %r14;
	and.b32  	%r16, %r15, 1073741808;
	sub.s32 	%r17, %r2, %r16;
	shr.u32 	%r18, %r1, 4;
	mul.wide.s32 	%rd6, %r2, 4;
	add.s64 	%rd7, %rd5, %rd6;
	ld.global.f32 	%f1, [%rd7];
	mov.u32 	%r19, _ZZ9kernelOptPfS_S_S_iiiE4tile;
	mad.lo.s32 	%r20, %r18, 72, %r19;
	shl.b32 	%r21, %r17, 2;
	add.s32 	%r22, %r20, %r21;
	add.s32 	%r5, %r22, 72;
	st.shared.f32 	[%r22+76], %f1;
	bar.sync 	0;
	add.s32 	%r23, %r6, -1;
	setp.ge.s32 	%p2, %r11, %r23;
	min.s32 	%r24, %r11, %r4;
	setp.lt.s32 	%p3, %r24, 1;
	add.s32 	%r25, %r7, -1;
	setp.ge.s32 	%p4, %r4, %r25;
	or.pred  	%p5, %p2, %p4;
	or.pred  	%p6, %p5, %p3;
	@%p6 bra 	$L__BB1_3;
	cvta.to.global.u64 	%rd8, %rd4;
	cvta.to.global.u64 	%rd9, %rd3;
	ld.shared.f32 	%f2, [%r5+-148];
	ld.global.f32 	%f3, [%rd9];
	fma.rn.f32 	%f4, %f2, %f3, 0f00000000;
	ld.global.f32 	%f5, [%rd8];
	fma.rn.f32 	%f6, %f2, %f5, 0f00000000;
	ld.shared.f32 	%f7, [%r5+-144];
	ld.global.f32 	%f8, [%rd9+4];
	fma.rn.f32 	%f9, %f7, %f8, %f4;
	ld.global.f32 	%f10, [%rd8+4];
	fma.rn.f32 	%f11, %f7, %f10, %f6;
	ld.shared.f32 	%f12, [%r5+-140];
	ld.global.f32 	%f13, [%rd9+8];
	fma.rn.f32 	%f14, %f12, %f13, %f9;
	ld.global.f32 	%f15, [%rd8+8];
	fma.rn.f32 	%f16, %f12, %f15, %f11;
	ld.shared.f32 	%f17, [%r5+-76];
	ld.global.f32 	%f18, [%rd9+12];
	fma.rn.f32 	%f19, %f17, %f18, %f14;
	ld.global.f32 	%f20, [%rd8+12];
	fma.rn.f32 	%f21, %f17, %f20, %f16;
	ld.shared.f32 	%f22, [%r5+-72];
	ld.global.f32 	%f23, [%rd9+16];
	fma.rn.f32 	%f24, %f22, %f23, %f19;
	ld.global.f32 	%f25, [%rd8+16];
	fma.rn.f32 	%f26, %f22, %f25, %f21;
	ld.shared.f32 	%f27, [%r5+-68];
	ld.global.f32 	%f28, [%rd9+20];
	fma.rn.f32 	%f29, %f27, %f28, %f24;
	ld.global.f32 	%f30, [%rd8+20];
	fma.rn.f32 	%f31, %f27, %f30, %f26;
	ld.shared.f32 	%f32, [%r5+-4];
	ld.global.f32 	%f33, [%rd9+24];
	fma.rn.f32 	%f34, %f32, %f33, %f29;
	ld.global.f32 	%f35, [%rd8+24];
	fma.rn.f32 	%f36, %f32, %f35, %f31;
	ld.shared.f32 	%f37, [%r5];
	ld.global.f32 	%f38, [%rd9+28];
	fma.rn.f32 	%f39, %f37, %f38, %f34;
	ld.global.f32 	%f40, [%rd8+28];
	fma.rn.f32 	%f41, %f37, %f40, %f36;
	ld.shared.f32 	%f42, [%r5+4];
	ld.global.f32 	%f43, [%rd9+32];
	fma.rn.f32 	%f44, %f42, %f43, %f39;
	ld.global.f32 	%f45, [%rd8+32];
	fma.rn.f32 	%f46, %f42, %f45, %f41;
	mul.f32 	%f47, %f46, %f46;
	fma.rn.f32 	%f48, %f44, %f44, %f47;
	sqrt.rn.f32 	%f49, %f48;
	setp.gt.f32 	%p7, %f49, 0f437F0000;
	selp.f32 	%f50, 0f437F0000, %f49, %p7;
	add.s32 	%r26, %r11, -1;
	add.s32 	%r27, %r7, -2;
	mul.lo.s32 	%r28, %r26, %r27;
	cvt.s64.s32 	%rd10, %r28;
	cvt.u64.u32 	%rd11, %r4;
	add.s64 	%rd12, %rd11, %rd10;
	cvta.to.global.u64 	%rd13, %rd2;
	shl.b64 	%rd14, %rd12, 2;
	add.s64 	%rd15, %rd13, %rd14;
	st.global.f32 	[%rd15+-4], %f50;
$L__BB1_3:
	ret;

}


// ===== COMPILED SASS (sm_100) =====

	.target	sm_100

	.elftype	@"ET_EXEC"


//--------------------- .note.nv.tkinfo           --------------------------
	.section	.note.nv.tkinfo,"",@"SHT_NOTE"
	.sectionflags	@"SHF_NOTE_NV_TKINFO"
	.tkinfo
        /*0018*/ 	.word	0x00000002
        /*0030*/ 	.string	""
        /*0030*/ 	.string	"ptxas"
        /*0030*/ 	.string	"Cuda compilation tools, release 13.0, V13.0.88"
        /*0030*/ 	.string	"Build cuda_13.0.r13.0/compiler.36424714_0"
        /*0030*/ 	.string	"-arch sm_100 -m 64 "



//--------------------- .note.nv.cuinfo           --------------------------
	.section	.note.nv.cuinfo,"",@"SHT_NOTE"
	.sectionflags	@"SHF_NOTE_NV_CUINFO"
        /*0018*/ 	.short	0x0002
        /*001a*/ 	.short	0x0064
        /*001c*/ 	.short	0x0082
	.zero		2


//--------------------- .nv.info                  --------------------------
	.section	.nv.info,"",@"SHT_CUDA_INFO"
	.align	4


	//----- nvinfo : EIATTR_REGCOUNT
	.align		4
        /*0000*/ 	.byte	0x04, 0x2f
        /*0002*/ 	.short	(.L_1 - .L_0)
	.align		4
.L_0:
        /*0004*/ 	.word	index@(_Z11kernelNaivePfS_S_S_iii)
        /*0008*/ 	.word	0x00000020


	//----- nvinfo : EIATTR_FRAME_SIZE
	.align		4
.L_1:
        /*000c*/ 	.byte	0x04, 0x11
        /*000e*/ 	.short	(.L_3 - .L_2)
	.align		4
.L_2:
        /*0010*/ 	.word	index@($__internal_1_$__cuda_sm20_sqrt_rn_f32_slowpath)
        /*0014*/ 	.word	0x00000000


	//----- nvinfo : EIATTR_FRAME_SIZE
	.align		4
.L_3:
        /*0018*/ 	.byte	0x04, 0x11
        /*001a*/ 	.short	(.L_5 - .L_4)
	.align		4
.L_4:
        /*001c*/ 	.word	index@(_Z11kernelNaivePfS_S_S_iii)
        /*0020*/ 	.word	0x00000000


	//----- nvinfo : EIATTR_REGCOUNT
	.align		4
.L_5:
        /*0024*/ 	.byte	0x04, 0x2f
        /*0026*/ 	.short	(.L_7 - .L_6)
	.align		4
.L_6:
        /*0028*/ 	.word	index@(_Z9kernelOptPfS_S_S_iii)
        /*002c*/ 	.word	0x00000020


	//----- nvinfo : EIATTR_FRAME_SIZE
	.align		4
.L_7:
        /*0030*/ 	.byte	0x04, 0x11
        /*0032*/ 	.short	(.L_9 - .L_8)
	.align		4
.L_8:
        /*0034*/ 	.word	index@($__internal_0_$__cuda_sm20_sqrt_rn_f32_slowpath)
        /*0038*/ 	.word	0x00000000


	//----- nvinfo : EIATTR_FRAME_SIZE
	.align		4
.L_9:
        /*003c*/ 	.byte	0x04, 0x11
        /*003e*/ 	.short	(.L_11 - .L_10)
	.align		4
.L_10:
        /*0040*/ 	.word	index@(_Z9kernelOptPfS_S_S_iii)
        /*0044*/ 	.word	0x00000000


	//----- nvinfo : EIATTR_MIN_STACK_SIZE
	.align		4
.L_11:
        /*0048*/ 	.byte	0x04, 0x12
        /*004a*/ 	.short	(.L_13 - .L_12)
	.align		4
.L_12:
        /*004c*/ 	.word	index@(_Z9kernelOptPfS_S_S_iii)
        /*0050*/ 	.word	0x00000000


	//----- nvinfo : EIATTR_MIN_STACK_SIZE
	.align		4
.L_13:
        /*0054*/ 	.byte	0x04, 0x12
        /*0056*/ 	.short	(.L_15 - .L_14)
	.align		4
.L_14:
        /*0058*/ 	.word	index@(_Z11kernelNaivePfS_S_S_iii)
        /*005c*/ 	.word	0x00000000
.L_15:


//--------------------- .nv.compat                --------------------------
	.section	.nv.compat,"",@"SHT_CUDA_COMPAT_INFO"
	.align	4
        /*0000*/ 	.byte	0x02, 0x09, 0x00, 0x00, 0x02, 0x02, 0x01, 0x00, 0x02, 0x05, 0x05, 0x00, 0x03, 0x07, 0x01, 0x01
        /*0010*/ 	.byte	0x02, 0x03, 0x00, 0x00, 0x02, 0x06, 0x01, 0x00, 0x04, 0x0b, 0x08, 0x00, 0x01, 0x00, 0x00, 0x00
        /*0020*/ 	.byte	0x00, 0x00, 0x00, 0x00


//--------------------- .nv.info._Z9kernelOptPfS_S_S_iii --------------------------
	.section	.nv.info._Z9kernelOptPfS_S_S_iii,"",@"SHT_CUDA_INFO"
	.sectionflags	@""
	.align	4


	//----- nvinfo : EIATTR_CUDA_API_VERSION
	.align		4
        /*0000*/ 	.byte	0x04, 0x37
        /*0002*/ 	.short	(.L_17 - .L_16)
.L_16:
        /*0004*/ 	.word	0x00000082


	//----- nvinfo : EIATTR_KPARAM_INFO
	.align		4
.L_17:
        /*0008*/ 	.byte	0x04, 0x17
        /*000a*/ 	.short	(.L_19 - .L_18)
.L_18:
        /*000c*/ 	.word	0x00000000
        /*0010*/ 	.short	0x0006
        /*0012*/ 	.short	0x0028
        /*0014*/ 	.byte	0x00, 0xf0, 0x11, 0x00


	//----- nvinfo : EIATTR_KPARAM_INFO
	.align		4
.L_19:
        /*0018*/ 	.byte	0x04, 0x17
        /*001a*/ 	.short	(.L_21 - .L_20)
.L_20:
        /*001c*/ 	.word	0x00000000
        /*0020*/ 	.short	0x0005
        /*0022*/ 	.short	0x0024
        /*0024*/ 	.byte	0x00, 0xf0, 0x11, 0x00


	//----- nvinfo : EIATTR_KPARAM_INFO
	.align		4
.L_21:
        /*0028*/ 	.byte	0x04, 0x17
        /*002a*/ 	.short	(.L_23 - .L_22)
.L_22:
        /*002c*/ 	.word	0x00000000
        /*0030*/ 	.short	0x0004
        /*0032*/ 	.short	0x0020
        /*0034*/ 	.byte	0x00, 0xf0, 0x11, 0x00


	//----- nvinfo : EIATTR_KPARAM_INFO
	.align		4
.L_23:
        /*0038*/ 	.byte	0x04, 0x17
        /*003a*/ 	.short	(.L_25 - .L_24)
.L_24:
        /*003c*/ 	.word	0x00000000
        /*0040*/ 	.short	0x0003
        /*0042*/ 	.short	0x0018
        /*0044*/ 	.byte	0x00, 0xf5, 0x21, 0x00


	//----- nvinfo : EIATTR_KPARAM_INFO
	.align		4
.L_25:
        /*0048*/ 	.byte	0x04, 0x17
        /*004a*/ 	.short	(.L_27 - .L_26)
.L_26:
        /*004c*/ 	.word	0x00000000
        /*0050*/ 	.short	0x0002
        /*0052*/ 	.short	0x0010
        /*0054*/ 	.byte	0x00, 0xf5, 0x21, 0x00


	//----- nvinfo : EIATTR_KPARAM_INFO
	.align		4
.L_27:
        /*0058*/ 	.byte	0x04, 0x17
        /*005a*/ 	.short	(.L_29 - .L_28)
.L_28:
        /*005c*/ 	.word	0x00000000
        /*0060*/ 	.short	0x0001
        /*0062*/ 	.short	0x0008
        /*0064*/ 	.byte	0x00, 0xf5, 0x21, 0x00


	//----- nvinfo : EIATTR_KPARAM_INFO
	.align		4
.L_29:
        /*0068*/ 	.byte	0x04, 0x17
        /*006a*/ 	.short	(.L_31 - .L_30)
.L_30:
        /*006c*/ 	.word	0x00000000
        /*0070*/ 	.short	0x0000
        /*0072*/ 	.short	0x0000
        /*0074*/ 	.byte	0x00, 0xf5, 0x21, 0x00


	//----- nvinfo : EIATTR_SPARSE_MMA_MASK
	.align		4
.L_31:
        /*0078*/ 	.byte	0x03, 0x50
        /*007a*/ 	.short	0x0000


	//----- nvinfo : EIATTR_MAXREG_COUNT
	.align		4
        /*007c*/ 	.byte	0x03, 0x1b
        /*007e*/ 	.short	0x00ff


	//----- nvinfo : EIATTR_NUM_BARRIERS
	.align		4
        /*0080*/ 	.byte	0x02, 0x4c
        /*0082*/ 	.byte	0x01
	.zero		1


	//----- nvinfo : EIATTR_MERCURY_ISA_VERSION
	.align		4
        /*0084*/ 	.byte	0x03, 0x5f
        /*0086*/ 	.short	0x0101


	//----- nvinfo : EIATTR_VRC_CTA_INIT_COUNT
	.align		4
        /*0088*/ 	.byte	0x02, 0x4a
	.zero		1
	.zero		1


	//----- nvinfo : EIATTR_EXIT_INSTR_OFFSETS
	.align		4
        /*008c*/ 	.byte	0x04, 0x1c
        /*008e*/ 	.short	(.L_33 - .L_32)


	//   ....[0]....
.L_32:
        /*0090*/ 	.word	0x00000090


	//   ....[1]....
        /*0094*/ 	.word	0x00000390


	//   ....[2]....
        /*0098*/ 	.word	0x00000840


	//----- nvinfo : EIATTR_CRS_STACK_SIZE
	.align		4
.L_33:
        /*009c*/ 	.byte	0x04, 0x1e
        /*009e*/ 	.short	(.L_35 - .L_34)
.L_34:
        /*00a0*/ 	.word	0x00000000


	//----- nvinfo : EIATTR_CBANK_PARAM_SIZE
	.align		4
.L_35:
        /*00a4*/ 	.byte	0x03, 0x19
        /*00a6*/ 	.short	0x002c


	//----- nvinfo : EIATTR_PARAM_CBANK
	.align		4
        /*00a8*/ 	.byte	0x04, 0x0a
        /*00aa*/ 	.short	(.L_37 - .L_36)
	.align		4
.L_36:
        /*00ac*/ 	.word	index@(.nv.constant0._Z9kernelOptPfS_S_S_iii)
        /*00b0*/ 	.short	0x0380
        /*00b2*/ 	.short	0x002c


	//----- nvinfo : EIATTR_SW_WAR
	.align		4
.L_37:
        /*00b4*/ 	.byte	0x04, 0x36
        /*00b6*/ 	.short	(.L_39 - .L_38)
.L_38:
        /*00b8*/ 	.word	0x00000008
.L_39:


//--------------------- .nv.info._Z11kernelNaivePfS_S_S_iii --------------------------
	.section	.nv.info._Z11kernelNaivePfS_S_S_iii,"",@"SHT_CUDA_INFO"
	.sectionflags	@""
	.align	4


	//----- nvinfo : EIATTR_CUDA_API_VERSION
	.align		4
        /*0000*/ 	.byte	0x04, 0x37
        /*0002*/ 	.short	(.L_41 - .L_40)
.L_40:
        /*0004*/ 	.word	0x00000082


	//----- nvinfo : EIATTR_KPARAM_INFO
	.align		4
.L_41:
        /*0008*/ 	.byte	0x04, 0x17
        /*000a*/ 	.short	(.L_43 - .L_42)
.L_42:
        /*000c*/ 	.word	0x00000000
        /*0010*/ 	.short	0x0006
        /*0012*/ 	.short	0x0028
        /*0014*/ 	.byte	0x00, 0xf0, 0x11, 0x00


	//----- nvinfo : EIATTR_KPARAM_INFO
	.align		4
.L_43:
        /*0018*/ 	.byte	0x04, 0x17
        /*001a*/ 	.short	(.L_45 - .L_44)
.L_44:
        /*001c*/ 	.word	0x00000000
        /*0020*/ 	.short	0x0005
        /*0022*/ 	.short	0x0024
        /*0024*/ 	.byte	0x00, 0xf0, 0x11, 0x00


	//----- nvinfo : EIATTR_KPARAM_INFO
	.align		4
.L_45:
        /*0028*/ 	.byte	0x04, 0x17
        /*002a*/ 	.short	(.L_47 - .L_46)
.L_46:
        /*002c*/ 	.word	0x00000000
        /*0030*/ 	.short	0x0004
        /*0032*/ 	.short	0x0020
        /*0034*/ 	.byte	0x00, 0xf0, 0x11, 0x00


	//----- nvinfo : EIATTR_KPARAM_INFO
	.align		4
.L_47:
        /*0038*/ 	.byte	0x04, 0x17
        /*003a*/ 	.short	(.L_49 - .L_48)
.L_48:
        /*003c*/ 	.word	0x00000000
        /*0040*/ 	.short	0x0003
        /*0042*/ 	.short	0x0018
        /*0044*/ 	.byte	0x00, 0xf5, 0x21, 0x00


	//----- nvinfo : EIATTR_KPARAM_INFO
	.align		4
.L_49:
        /*0048*/ 	.byte	0x04, 0x17
        /*004a*/ 	.short	(.L_51 - .L_50)
.L_50:
        /*004c*/ 	.word	0x00000000
        /*0050*/ 	.short	0x0002
        /*0052*/ 	.short	0x0010
        /*0054*/ 	.byte	0x00, 0xf5, 0x21, 0x00


	//----- nvinfo : EIATTR_KPARAM_INFO
	.align		4
.L_51:
        /*0058*/ 	.byte	0x04, 0x17
        /*005a*/ 	.short	(.L_53 - .L_52)
.L_52:
        /*005c*/ 	.word	0x00000000
        /*0060*/ 	.short	0x0001
        /*0062*/ 	.short	0x0008
        /*0064*/ 	.byte	0x00, 0xf5, 0x21, 0x00


	//----- nvinfo : EIATTR_KPARAM_INFO
	.align		4
.L_53:
        /*0068*/ 	.byte	0x04, 0x17
        /*006a*/ 	.short	(.L_55 - .L_54)
.L_54:
        /*006c*/ 	.word	0x00000000
        /*0070*/ 	.short	0x0000
        /*0072*/ 	.short	0x0000
        /*0074*/ 	.byte	0x00, 0xf5, 0x21, 0x00


	//----- nvinfo : EIATTR_SPARSE_MMA_MASK
	.align		4
.L_55:
        /*0078*/ 	.byte	0x03, 0x50
        /*007a*/ 	.short	0x0000


	//----- nvinfo : EIATTR_MAXREG_COUNT
	.align		4
        /*007c*/ 	.byte	0x03, 0x1b
        /*007e*/ 	.short	0x00ff


	//----- nvinfo : EIATTR_MERCURY_ISA_VERSION
	.align		4
        /*0080*/ 	.byte	0x03, 0x5f
        /*0082*/ 	.short	0x0101


	//----- nvinfo : EIATTR_VRC_CTA_INIT_COUNT
	.align		4
        /*0084*/ 	.byte	0x02, 0x4a
	.zero		1
	.zero		1


	//----- nvinfo : EIATTR_EXIT_INSTR_OFFSETS
	.align		4
        /*0088*/ 	.byte	0x04, 0x1c
        /*008a*/ 	.short	(.L_57 - .L_56)


	//   ....[0]....
.L_56:
        /*008c*/ 	.word	0x00000090


	//   ....[1]....
        /*0090*/ 	.word	0x000002a0


	//   ....[2]....
        /*0094*/ 	.word	0x000007c0


	//----- nvinfo : EIATTR_CRS_STACK_SIZE
	.align		4
.L_57:
        /*0098*/ 	.byte	0x04, 0x1e
        /*009a*/ 	.short	(.L_59 - .L_58)
.L_58:
        /*009c*/ 	.word	0x00000000


	//----- nvinfo : EIATTR_CBANK_PARAM_SIZE
	.align		4
.L_59:
        /*00a0*/ 	.byte	0x03, 0x19
        /*00a2*/ 	.short	0x002c


	//----- nvinfo : EIATTR_PARAM_CBANK
	.align		4
        /*00a4*/ 	.byte	0x04, 0x0a
        /*00a6*/ 	.short	(.L_61 - .L_60)
	.align		4
.L_60:
        /*00a8*/ 	.word	index@(.nv.constant0._Z11kernelNaivePfS_S_S_iii)
        /*00ac*/ 	.short	0x0380
        /*00ae*/ 	.short	0x002c


	//----- nvinfo : EIATTR_SW_WAR
	.align		4
.L_61:
        /*00b0*/ 	.byte	0x04, 0x36
        /*00b2*/ 	.short	(.L_63 - .L_62)
.L_62:
        /*00b4*/ 	.word	0x00000008
.L_63:


//--------------------- .nv.callgraph             --------------------------
	.section	.nv.callgraph,"",@"SHT_CUDA_CALLGRAPH"
	.align	4
	.sectionentsize	8
	.align		4
        /*0000*/ 	.word	0x00000000
	.align		4
        /*0004*/ 	.word	0xffffffff
	.align		4
        /*0008*/ 	.word	0x00000000
	.align		4
        /*000c*/ 	.word	0xfffffffe
	.align		4
        /*0010*/ 	.word	0x00000000
	.align		4
        /*0014*/ 	.word	0xfffffffd
	.align		4
        /*0018*/ 	.word	0x00000000
	.align		4
        /*001c*/ 	.word	0xfffffffc


//--------------------- .text._Z9kernelOptPfS_S_S_iii --------------------------
	.section	.text._Z9kernelOptPfS_S_S_iii,"ax",@progbits
	.align	128
        .global         _Z9kernelOptPfS_S_S_iii
        .type           _Z9kernelOptPfS_S_S_iii,@function
        .size           _Z9kernelOptPfS_S_S_iii,(.L_x_10 - _Z9kernelOptPfS_S_S_iii)
        .other          _Z9kernelOptPfS_S_S_iii,@"STO_CUDA_ENTRY STV_DEFAULT"
_Z9kernelOptPfS_S_S_iii:
.text._Z9kernelOptPfS_S_S_iii:
[----:B------:R-:W-:Y:S01]  /*0000*/  LDC R1, c[0x0][0x37c] ;  /* 0x0000df00ff017b82 */ /* 0x000fe20000000800 */
[----:B------:R-:W0:Y:S07]  /*0010*/  S2R R4, SR_TID.X ;  /* 0x0000000000047919 */ /* 0x000e2e0000002100 */
[----:B------:R-:W0:Y:S01]  /*0020*/  S2UR UR4, SR_CTAID.X ;  /* 0x00000000000479c3 */ /* 0x000e220000002500 */
[----:B------:R-:W1:Y:S07]  /*0030*/  LDCU UR5, c[0x0][0x3a4] ;  /* 0x00007480ff0577ac */ /* 0x000e6e0008000800 */
[----:B------:R-:W0:Y:S08]  /*0040*/  LDC R5, c[0x0][0x360] ;  /* 0x0000d800ff057b82 */ /* 0x000e300000000800 */
[----:B------:R-:W1:Y:S01]  /*0050*/  LDC R3, c[0x0][0x3a8] ;  /* 0x0000ea00ff037b82 */ /* 0x000e620000000800 */
[----:B0-----:R-:W-:-:S02]  /*0060*/  IMAD R0, R5, UR4, R4 ;  /* 0x0000000405007c24 */ /* 0x001fc4000f8e0204 */
[----:B-1----:R-:W-:-:S05]  /*0070*/  IMAD R5, R3, UR5, RZ ;  /* 0x0000000503057c24 */ /* 0x002fca000f8e02ff */
[----:B------:R-:W-:-:S13]  /*0080*/  ISETP.GE.AND P0, PT, R0, R5, PT ;  /* 0x000000050000720c */ /* 0x000fda0003f06270 */
[----:B------:R-:W-:Y:S05]  /*0090*/  @P0 EXIT ;  /* 0x000000000000094d */ /* 0x000fea0003800000 */
[----:B------:R-:W0:Y:S01]  /*00a0*/  LDC.64 R6, c[0x0][0x380] ;  /* 0x0000e000ff067b82 */ /* 0x000e220000000a00 */
[----:B------:R-:W1:Y:S01]  /*00b0*/  LDCU.64 UR6, c[0x0][0x358] ;  /* 0x00006b00ff0677ac */ /* 0x000e620008000a00 */
[----:B0-----:R-:W-:-:S05]  /*00c0*/  IMAD.WIDE R6, R0, 0x4, R6 ;  /* 0x0000000400067825 */ /* 0x001fca00078e0206 */
[----:B-1----:R0:W2:Y:S01]  /*00d0*/  LDG.E R5, desc[UR6][R6.64] ;  /* 0x0000000606057981 */ /* 0x0020a2000c1e1900 */
[----:B------:R-:W-:Y:S01]  /*00e0*/  IABS R13, R3 ;  /* 0x00000003000d7213 */ /* 0x000fe20000000000 */
[----:B------:R-:W-:Y:S01]  /*00f0*/  UIADD3 UR4, UPT, UPT, UR5, -0x1, URZ ;  /* 0xffffffff05047890 */ /* 0x000fe2000fffe0ff */
[----:B------:R-:W-:Y:S02]  /*0100*/  SHF.R.U32.HI R4, RZ, 0x4, R4 ;  /* 0x00000004ff047819 */ /* 0x000fe40000011604 */
[----:B------:R-:W1:Y:S01]  /*0110*/  I2F.RP R2, R13 ;  /* 0x0000000d00027306 */ /* 0x000e620000209400 */
[----:B0-----:R-:W-:-:S07]  /*0120*/  IABS R6, R0 ;  /* 0x0000000000067213 */ /* 0x001fce0000000000 */
[----:B-1----:R-:W0:Y:S02]  /*0130*/  MUFU.RCP R2, R2 ;  /* 0x0000000200027308 */ /* 0x002e240000001000 */
[----:B0-----:R-:W-:-:S06]  /*0140*/  IADD3 R8, PT, PT, R2, 0xffffffe, RZ ;  /* 0x0ffffffe02087810 */ /* 0x001fcc0007ffe0ff */
[----:B------:R0:W1:Y:S02]  /*0150*/  F2I.FTZ.U32.TRUNC.NTZ R9, R8 ;  /* 0x0000000800097305 */ /* 0x000064000021f000 */
[----:B0-----:R-:W-:Y:S01]  /*0160*/  HFMA2 R8, -RZ, RZ, 0, 0 ;  /* 0x00000000ff087431 */ /* 0x001fe200000001ff */
[----:B-1----:R-:W-:-:S05]  /*0170*/  IADD3 R10, PT, PT, RZ, -R9, RZ ;  /* 0x80000009ff0a7210 */ /* 0x002fca0007ffe0ff */
[----:B------:R-:W-:-:S04]  /*0180*/  IMAD R11, R10, R13, RZ ;  /* 0x0000000d0a0b7224 */ /* 0x000fc800078e02ff */
[----:B------:R-:W-:Y:S02]  /*0190*/  IMAD.HI.U32 R9, R9, R11, R8 ;  /* 0x0000000b09097227 */ /* 0x000fe400078e0008 */
[----:B------:R-:W0:Y:S04]  /*01a0*/  S2R R11, SR_CgaCtaId ;  /* 0x00000000000b7919 */ /* 0x000e280000008800 */
[----:B------:R-:W-:-:S05]  /*01b0*/  IMAD.HI.U32 R2, R9, R6, RZ ;  /* 0x0000000609027227 */ /* 0x000fca00078e00ff */
[----:B------:R-:W-:-:S05]  /*01c0*/  IADD3 R7, PT, PT, -R2, RZ, RZ ;  /* 0x000000ff02077210 */ /* 0x000fca0007ffe1ff */
[----:B------:R-:W-:Y:S01]  /*01d0*/  IMAD R6, R13, R7, R6 ;  /* 0x000000070d067224 */ /* 0x000fe200078e0206 */
[----:B------:R-:W-:-:S04]  /*01e0*/  SHF.R.S32.HI R7, RZ, 0x1f, R0 ;  /* 0x0000001fff077819 */ /* 0x000fc80000011400 */
[----:B------:R-:W-:Y:S02]  /*01f0*/  ISETP.GT.U32.AND P2, PT, R13, R6, PT ;  /* 0x000000060d00720c */ /* 0x000fe40003f44070 */
[----:B------:R-:W-:-:S04]  /*0200*/  LEA.HI R7, R7, R0, RZ, 0x4 ;  /* 0x0000000007077211 */ /* 0x000fc800078f20ff */
[----:B------:R-:W-:-:S04]  /*0210*/  LOP3.LUT R7, R7, 0x3ffffff0, RZ, 0xc0, !PT ;  /* 0x3ffffff007077812 */ /* 0x000fc800078ec0ff */
[----:B------:R-:W-:-:S03]  /*0220*/  IADD3 R7, PT, PT, R0, -R7, RZ ;  /* 0x8000000700077210 */ /* 0x000fc60007ffe0ff */
[----:B------:R-:W-:Y:S01]  /*0230*/  @!P2 IMAD.IADD R6, R6, 0x1, -R13 ;  /* 0x000000010606a824 */ /* 0x000fe200078e0a0d */
[----:B------:R-:W-:Y:S02]  /*0240*/  @!P2 IADD3 R2, PT, PT, R2, 0x1, RZ ;  /* 0x000000010202a810 */ /* 0x000fe40007ffe0ff */
[----:B------:R-:W-:Y:S02]  /*0250*/  ISETP.NE.AND P2, PT, R3, RZ, PT ;  /* 0x000000ff0300720c */ /* 0x000fe40003f45270 */
[----:B------:R-:W-:Y:S02]  /*0260*/  ISETP.GE.U32.AND P0, PT, R6, R13, PT ;  /* 0x0000000d0600720c */ /* 0x000fe40003f06070 */
[----:B------:R-:W-:-:S04]  /*0270*/  LOP3.LUT R6, R0, R3, RZ, 0x3c, !PT ;  /* 0x0000000300067212 */ /* 0x000fc800078e3cff */
[----:B------:R-:W-:Y:S02]  /*0280*/  ISETP.GE.AND P1, PT, R6, RZ, PT ;  /* 0x000000ff0600720c */ /* 0x000fe40003f26270 */
[----:B------:R-:W-:-:S04]  /*0290*/  MOV R6, 0x400 ;  /* 0x0000040000067802 */ /* 0x000fc80000000f00 */
[----:B0-----:R-:W-:Y:S02]  /*02a0*/  LEA R11, R11, R6, 0x18 ;  /* 0x000000060b0b7211 */ /* 0x001fe400078ec0ff */
[----:B------:R-:W-:Y:S02]  /*02b0*/  @P0 IADD3 R2, PT, PT, R2, 0x1, RZ ;  /* 0x0000000102020810 */ /* 0x000fe40007ffe0ff */
[----:B------:R-:W-:Y:S01]  /*02c0*/  IADD3 R6, PT, PT, R3, -0x1, RZ ;  /* 0xffffffff03067810 */ /* 0x000fe20007ffe0ff */
[----:B------:R-:W-:Y:S02]  /*02d0*/  IMAD R4, R4, 0x48, R11 ;  /* 0x0000004804047824 */ /* 0x000fe400078e020b */
[----:B------:R-:W-:Y:S02]  /*02e0*/  @!P1 IADD3 R2, PT, PT, -R2, RZ, RZ ;  /* 0x000000ff02029210 */ /* 0x000fe40007ffe1ff */
[----:B------:R-:W-:Y:S02]  /*02f0*/  @!P2 LOP3.LUT R2, RZ, R3, RZ, 0x33, !PT ;  /* 0x00000003ff02a212 */ /* 0x000fe400078e33ff */
[----:B------:R-:W-:-:S03]  /*0300*/  LEA R10, R7, R4, 0x2 ;  /* 0x00000004070a7211 */ /* 0x000fc600078e10ff */
[----:B------:R-:W-:-:S04]  /*0310*/  IMAD.MOV R9, RZ, RZ, -R2 ;  /* 0x000000ffff097224 */ /* 0x000fc800078e0a02 */
[----:B------:R-:W-:-:S05]  /*0320*/  IMAD R9, R3, R9, R0 ;  /* 0x0000000903097224 */ /* 0x000fca00078e0200 */
[----:B------:R-:W-:Y:S02]  /*0330*/  ISETP.GE.AND P0, PT, R9, R6, PT ;  /* 0x000000060900720c */ /* 0x000fe40003f06270 */
[C---:B------:R-:W-:Y:S02]  /*0340*/  VIMNMX R3, PT, PT, R2.reuse, R9, PT ;  /* 0x0000000902037248 */ /* 0x040fe40003fe0100 */
[----:B------:R-:W-:-:S04]  /*0350*/  ISETP.GE.OR P0, PT, R2, UR4, P0 ;  /* 0x0000000402007c0c */ /* 0x000fc80008706670 */
[----:B------:R-:W-:Y:S01]  /*0360*/  ISETP.LT.OR P0, PT, R3, 0x1, P0 ;  /* 0x000000010300780c */ /* 0x000fe20000701670 */
[----:B--2---:R0:W-:Y:S01]  /*0370*/  STS [R10+0x4c], R5 ;  /* 0x00004c050a007388 */ /* 0x0041e20000000800 */
[----:B------:R-:W-:Y:S11]  /*0380*/  BAR.SYNC.DEFER_BLOCKING 0x0 ;  /* 0x0000000000007b1d */ /* 0x000ff60000010000 */
[----:B------:R-:W-:Y:S05]  /*0390*/  @P0 EXIT ;  /* 0x000000000000094d */ /* 0x000fea0003800000 */
[----:B0-----:R-:W0:Y:S01]  /*03a0*/  LDC.64 R4, c[0x0][0x390] ;  /* 0x0000e400ff047b82 */ /* 0x001e220000000a00 */
[----:B------:R-:W1:Y:S04]  /*03b0*/  LDS R0, [R10+-0x4c] ;  /* 0xffffb4000a007984 */ /* 0x000e680000000800 */
[----:B------:R-:W2:Y:S03]  /*03c0*/  LDS R29, [R10+-0x48] ;  /* 0xffffb8000a1d7984 */ /* 0x000ea60000000800 */
[----:B------:R-:W3:Y:S01]  /*03d0*/  LDC.64 R6, c[0x0][0x398] ;  /* 0x0000e600ff067b82 */ /* 0x000ee20000000a00 */
[----:B------:R-:W4:Y:S04]  /*03e0*/  LDS R25, [R10+-0x44] ;  /* 0xffffbc000a197984 */ /* 0x000f280000000800 */
[----:B0-----:R-:W1:Y:S04]  /*03f0*/  LDG.E R27, desc[UR6][R4.64] ;  /* 0x00000006041b7981 */ /* 0x001e68000c1e1900 */
[----:B------:R-:W5:Y:S04]  /*0400*/  LDG.E R26, desc[UR6][R4.64+0x4] ;  /* 0x00000406041a7981 */ /* 0x000f68000c1e1900 */
[----:B---3--:R-:W3:Y:S04]  /*0410*/  LDG.E R3, desc[UR6][R6.64] ;  /* 0x0000000606037981 */ /* 0x008ee8000c1e1900 */
[----:B------:R-:W2:Y:S04]  /*0420*/  LDG.E R23, desc[UR6][R6.64+0x4] ;  /* 0x0000040606177981 */ /* 0x000ea8000c1e1900 */
[----:B------:R-:W4:Y:S04]  /*0430*/  LDG.E R21, desc[UR6][R6.64+0x8] ;  /* 0x0000080606157981 */ /* 0x000f28000c1e1900 */
        /* <DEDUP_REMOVED lines=11> */
[----:B------:R0:W4:Y:S04]  /*04f0*/  LDG.E R22, desc[UR6][R6.64+0x20] ;  /* 0x0000200606167981 */ /* 0x000128000c1e1900 */
[----:B------:R0:W4:Y:S04]  /*0500*/  LDG.E R24, desc[UR6][R4.64+0x20] ;  /* 0x0000200604187981 */ /* 0x000128000c1e1900 */
[----:B0-----:R-:W-:Y:S04]  /*0510*/  LDS R6, [R10+0x4] ;  /* 0x000004000a067984 */ /* 0x001fe80000000800 */
[----:B------:R-:W-:Y:S04]  /*0520*/  LDS R4, [R10+0x44] ;  /* 0x000044000a047984 */ /* 0x000fe80000000800 */
[----:B------:R-:W-:Y:S04]  /*0530*/  LDS R5, [R10+0x48] ;  /* 0x000048000a057984 */ /* 0x000fe80000000800 */
[----:B------:R-:W-:Y:S01]  /*0540*/  LDS R7, [R10+0x4c] ;  /* 0x00004c000a077984 */ /* 0x000fe20000000800 */
[----:B------:R-:W-:Y:S01]  /*0550*/  BSSY.RECONVERGENT B0, `(.L_x_0) ;  /* 0x0000023000007945 */ /* 0x000fe20003800200 */
[C---:B-1----:R-:W-:Y:S01]  /*0560*/  FFMA R27, R0.reuse, R27, RZ ;  /* 0x0000001b001b7223 */ /* 0x042fe200000000ff */
[----:B---3--:R-:W-:-:S02]  /*0570*/  FFMA R28, R0, R3, RZ ;  /* 0x00000003001c7223 */ /* 0x008fc400000000ff */
[----:B------:R-:W0:Y:S04]  /*0580*/  LDS R0, [R10+-0x4] ;  /* 0xfffffc000a007984 */ /* 0x000e280000000800 */
[----:B------:R-:W1:Y:S01]  /*0590*/  LDS R3, [R10] ;  /* 0x000000000a037984 */ /* 0x000e620000000800 */
[C---:B--2---:R-:W-:Y:S01]  /*05a0*/  FFMA R28, R29.reuse, R23, R28 ;  /* 0x000000171d1c7223 */ /* 0x044fe2000000001c */
[----:B-----5:R-:W-:-:S03]  /*05b0*/  FFMA R27, R29, R26, R27 ;  /* 0x0000001a1d1b7223 */ /* 0x020fc6000000001b */
[C---:B----4-:R-:W-:Y:S01]  /*05c0*/  FFMA R21, R25.reuse, R21, R28 ;  /* 0x0000001519157223 */ /* 0x050fe2000000001c */
[----:B------:R-:W-:-:S03]  /*05d0*/  FFMA R8, R25, R8, R27 ;  /* 0x0000000819087223 */ /* 0x000fc6000000001b */
[C---:B0-----:R-:W-:Y:S01]  /*05e0*/  FFMA R20, R0.reuse, R20, R21 ;  /* 0x0000001400147223 */ /* 0x041fe20000000015 */
[----:B------:R-:W-:-:S03]  /*05f0*/  FFMA R8, R0, R19, R8 ;  /* 0x0000001300087223 */ /* 0x000fc60000000008 */
[C---:B-1----:R-:W-:Y:S01]  /*0600*/  FFMA R19, R3.reuse, R18, R20 ;  /* 0x0000001203137223 */ /* 0x042fe20000000014 */
[----:B------:R-:W-:-:S03]  /*0610*/  FFMA R8, R3, R17, R8 ;  /* 0x0000001103087223 */ /* 0x000fc60000000008 */
[C---:B------:R-:W-:Y:S01]  /*0620*/  FFMA R19, R6.reuse, R16, R19 ;  /* 0x0000001006137223 */ /* 0x040fe20000000013 */
[----:B------:R-:W-:-:S03]  /*0630*/  FFMA R8, R6, R15, R8 ;  /* 0x0000000f06087223 */ /* 0x000fc60000000008 */
[C---:B------:R-:W-:Y:S01]  /*0640*/  FFMA R14, R4.reuse, R14, R19 ;  /* 0x0000000e040e7223 */ /* 0x040fe20000000013 */
[----:B------:R-:W-:-:S03]  /*0650*/  FFMA R8, R4, R13, R8 ;  /* 0x0000000d04087223 */ /* 0x000fc60000000008 */
[C---:B------:R-:W-:Y:S01]  /*0660*/  FFMA R12, R5.reuse, R12, R14 ;  /* 0x0000000c050c7223 */ /* 0x040fe2000000000e */
[----:B------:R-:W-:-:S03]  /*0670*/  FFMA R11, R5, R11, R8 ;  /* 0x0000000b050b7223 */ /* 0x000fc60000000008 */
[C---:B------:R-:W-:Y:S01]  /*0680*/  FFMA R12, R7.reuse, R22, R12 ;  /* 0x00000016070c7223 */ /* 0x040fe2000000000c */
[----:B------:R-:W-:-:S03]  /*0690*/  FFMA R11, R7, R24, R11 ;  /* 0x00000018070b7223 */ /* 0x000fc6000000000b */
[----:B------:R-:W-:-:S04]  /*06a0*/  FMUL R12, R12, R12 ;  /* 0x0000000c0c0c7220 */ /* 0x000fc80000400000 */
[----:B------:R-:W-:-:S04]  /*06b0*/  FFMA R0, R11, R11, R12 ;  /* 0x0000000b0b007223 */ /* 0x000fc8000000000c */
[----:B------:R-:W-:Y:S01]  /*06c0*/  VIADD R4, R0, 0xf3000000 ;  /* 0xf300000000047836 */ /* 0x000fe20000000000 */
[----:B------:R0:W1:Y:S04]  /*06d0*/  MUFU.RSQ R3, R0 ;  /* 0x0000000000037308 */ /* 0x0000680000001400 */
[----:B------:R-:W-:-:S13]  /*06e0*/  ISETP.GT.U32.AND P0, PT, R4, 0x727fffff, PT ;  /* 0x727fffff0400780c */ /* 0x000fda0003f04070 */
[----:B01----:R-:W-:Y:S05]  /*06f0*/  @!P0 BRA `(.L_x_1) ;  /* 0x0000000000108947 */ /* 0x003fea0003800000 */
[----:B------:R-:W-:-:S07]  /*0700*/  MOV R8, 0x720 ;  /* 0x0000072000087802 */ /* 0x000fce0000000f00 */
[----:B------:R-:W-:Y:S05]  /*0710*/  CALL.REL.NOINC `($__internal_0_$__cuda_sm20_sqrt_rn_f32_slowpath) ;  /* 0x00000000004c7944 */ /* 0x000fea0003c00000 */
[----:B------:R-:W-:Y:S01]  /*0720*/  MOV R0, R3 ;  /* 0x0000000300007202 */ /* 0x000fe20000000f00 */
[----:B------:R-:W-:Y:S06]  /*0730*/  BRA `(.L_x_2) ;  /* 0x0000000000107947 */ /* 0x000fec0003800000 */
.L_x_1:
[----:B------:R-:W-:Y:S01]  /*0740*/  FMUL.FTZ R5, R0, R3 ;  /* 0x0000000300057220 */ /* 0x000fe20000410000 */
[----:B------:R-:W-:-:S03]  /*0750*/  FMUL.FTZ R3, R3, 0.5 ;  /* 0x3f00000003037820 */ /* 0x000fc60000410000 */
[----:B------:R-:W-:-:S04]  /*0760*/  FFMA R0, -R5, R5, R0 ;  /* 0x0000000505007223 */ /* 0x000fc80000000100 */
[----:B------:R-:W-:-:S07]  /*0770*/  FFMA R0, R0, R3, R5 ;  /* 0x0000000300007223 */ /* 0x000fce0000000005 */
.L_x_2:
[----:B------:R-:W-:Y:S05]  /*0780*/  BSYNC.RECONVERGENT B0 ;  /* 0x0000000000007941 */ /* 0x000fea0003800200 */
.L_x_0:
[----:B------:R-:W0:Y:S01]  /*0790*/  LDCU UR4, c[0x0][0x3a8] ;  /* 0x00007500ff0477ac */ /* 0x000e220008000800 */
[----:B------:R-:W-:Y:S02]  /*07a0*/  IADD3 R2, PT, PT, R2, -0x1, RZ ;  /* 0xffffffff02027810 */ /* 0x000fe40007ffe0ff */
[----:B------:R-:W-:Y:S01]  /*07b0*/  FMNMX.NAN R5, R0, 255, PT ;  /* 0x437f000000057809 */ /* 0x000fe20003820000 */
[----:B------:R-:W1:Y:S01]  /*07c0*/  LDCU.64 UR8, c[0x0][0x388] ;  /* 0x00007100ff0877ac */ /* 0x000e620008000a00 */
[----:B0-----:R-:W-:-:S06]  /*07d0*/  UIADD3 UR4, UPT, UPT, UR4, -0x2, URZ ;  /* 0xfffffffe04047890 */ /* 0x001fcc000fffe0ff */
[----:B------:R-:W-:-:S05]  /*07e0*/  IMAD R2, R2, UR4, RZ ;  /* 0x0000000402027c24 */ /* 0x000fca000f8e02ff */
[----:B------:R-:W-:-:S04]  /*07f0*/  IADD3 R9, P0, PT, R9, R2, RZ ;  /* 0x0000000209097210 */ /* 0x000fc80007f1e0ff */
[----:B------:R-:W-:Y:S02]  /*0800*/  LEA.HI.X.SX32 R4, R2, RZ, 0x1, P0 ;  /* 0x000000ff02047211 */ /* 0x000fe400000f0eff */
[----:B-1----:R-:W-:-:S04]  /*0810*/  LEA R2, P0, R9, UR8, 0x2 ;  /* 0x0000000809027c11 */ /* 0x002fc8000f8010ff */
[----:B------:R-:W-:-:S05]  /*0820*/  LEA.HI.X R3, R9, UR9, R4, 0x2, P0 ;  /* 0x0000000909037c11 */ /* 0x000fca00080f1404 */
[----:B------:R-:W-:Y:S01]  /*0830*/  STG.E desc[UR6][R2.64+-0x4], R5 ;  /* 0xfffffc0502007986 */ /* 0x000fe2000c101906 */
[----:B------:R-:W-:Y:S05]  /*0840*/  EXIT ;  /* 0x000000000000794d */ /* 0x000fea0003800000 */
        .weak           $__internal_0_$__cuda_sm20_sqrt_rn_f32_slowpath
        .type           $__internal_0_$__cuda_sm20_sqrt_rn_f32_slowpath,@function
        .size           $__internal_0_$__cuda_sm20_sqrt_rn_f32_slowpath,(.L_x_10 - $__internal_0_$__cuda_sm20_sqrt_rn_f32_slowpath)
$__internal_0_$__cuda_sm20_sqrt_rn_f32_slowpath:
[----:B------:R-:W-:-:S13]  /*0850*/  LOP3.LUT P0, RZ, R0, 0x7fffffff, RZ, 0xc0, !PT ;  /* 0x7fffffff00ff7812 */ /* 0x000fda000780c0ff */
[----:B------:R-:W-:Y:S01]  /*0860*/  @!P0 MOV R3, R0 ;  /* 0x0000000000038202 */ /* 0x000fe20000000f00 */
[----:B------:R-:W-:Y:S06]  /*0870*/  @!P0 BRA `(.L_x_3) ;  /* 0x0000000000408947 */ /* 0x000fec0003800000 */
[----:B------:R-:W-:-:S13]  /*0880*/  FSETP.GEU.FTZ.AND P0, PT, R0, RZ, PT ;  /* 0x000000ff0000720b */ /* 0x000fda0003f1e000 */
[----:B------:R-:W-:Y:S01]  /*0890*/  @!P0 IMAD.MOV.U32 R3, RZ, RZ, 0x7fffffff ;  /* 0x7fffffffff038424 */ /* 0x000fe200078e00ff */
[----:B------:R-:W-:Y:S06]  /*08a0*/  @!P0 BRA `(.L_x_3) ;  /* 0x0000000000348947 */ /* 0x000fec0003800000 */
[----:B------:R-:W-:-:S13]  /*08b0*/  FSETP.GTU.FTZ.AND P0, PT, |R0|, +INF , PT ;  /* 0x7f8000000000780b */ /* 0x000fda0003f1c200 */
[----:B------:R-:W-:Y:S01]  /*08c0*/  @P0 FADD.FTZ R3, R0, 1 ;  /* 0x3f80000000030421 */ /* 0x000fe20000010000 */
[----:B------:R-:W-:Y:S06]  /*08d0*/  @P0 BRA `(.L_x_3) ;  /* 0x0000000000280947 */ /* 0x000fec0003800000 */
[----:B------:R-:W-:-:S13]  /*08e0*/  FSETP.NEU.FTZ.AND P0, PT, |R0|, +INF , PT ;  /* 0x7f8000000000780b */ /* 0x000fda0003f1d200 */
[----:B------:R-:W-:-:S04]  /*08f0*/  @P0 FFMA R4, R0, 1.84467440737095516160e+19, RZ ;  /* 0x5f80000000040823 */ /* 0x000fc800000000ff */
[----:B------:R-:W0:Y:S02]  /*0900*/  @P0 MUFU.RSQ R3, R4 ;  /* 0x0000000400030308 */ /* 0x000e240000001400 */
[----:B0-----:R-:W-:Y:S01]  /*0910*/  @P0 FMUL.FTZ R5, R4, R3 ;  /* 0x0000000304050220 */ /* 0x001fe20000410000 */
[----:B------:R-:W-:Y:S01]  /*0920*/  @P0 FMUL.FTZ R7, R3, 0.5 ;  /* 0x3f00000003070820 */ /* 0x000fe20000410000 */
[----:B------:R-:W-:Y:S02]  /*0930*/  @!P0 MOV R3, R0 ;  /* 0x0000000000038202 */ /* 0x000fe40000000f00 */
[----:B------:R-:W-:-:S04]  /*0940*/  @P0 FADD.FTZ R6, -R5, -RZ ;  /* 0x800000ff05060221 */ /* 0x000fc80000010100 */
[----:B------:R-:W-:-:S04]  /*0950*/  @P0 FFMA R6, R5, R6, R4 ;  /* 0x0000000605060223 */ /* 0x000fc80000000004 */
[----:B------:R-:W-:-:S04]  /*0960*/  @P0 FFMA R6, R6, R7, R5 ;  /* 0x0000000706060223 */ /* 0x000fc80000000005 */
[----:B------:R-:W-:-:S07]  /*0970*/  @P0 FMUL.FTZ R3, R6, 2.3283064365386962891e-10 ;  /* 0x2f80000006030820 */ /* 0x000fce0000410000 */
.L_x_3:
[----:B------:R-:W-:Y:S01]  /*0980*/  HFMA2 R5, -RZ, RZ, 0, 0 ;  /* 0x00000000ff057431 */ /* 0x000fe200000001ff */
[----:B------:R-:W-:-:S04]  /*0990*/  MOV R4, R8 ;  /* 0x0000000800047202 */ /* 0x000fc80000000f00 */
[----:B------:R-:W-:Y:S05]  /*09a0*/  RET.REL.NODEC R4 `(_Z9kernelOptPfS_S_S_iii) ;  /* 0xfffffff404947950 */ /* 0x000fea0003c3ffff */
.L_x_4:
[----:B------:R-:W-:-:S00]  /*09b0*/  BRA `(.L_x_4) ;  /* 0xfffffffc00fc7947 */ /* 0x000fc0000383ffff */
[----:B------:R-:W-:-:S00]  /*09c0*/  NOP ;  /* 0x0000000000007918 */ /* 0x000fc00000000000 */
        /* <DEDUP_REMOVED lines=11> */
.L_x_10:


//--------------------- .text._Z11kernelNaivePfS_S_S_iii --------------------------
	.section	.text._Z11kernelNaivePfS_S_S_iii,"ax",@progbits
	.align	128
        .global         _Z11kernelNaivePfS_S_S_iii
        .type           _Z11kernelNaivePfS_S_S_iii,@function
        .size           _Z11kernelNaivePfS_S_S_iii,(.L_x_11 - _Z11kernelNaivePfS_S_S_iii)
        .other          _Z11kernelNaivePfS_S_S_iii,@"STO_CUDA_ENTRY STV_DEFAULT"
_Z11kernelNaivePfS_S_S_iii:
.text._Z11kernelNaivePfS_S_S_iii:
[----:B------:R-:W-:Y:S01]  /*0000*/  LDC R1, c[0x0][0x37c] ;  /* 0x0000df00ff017b82 */ /* 0x000fe20000000800 */
[----:B------:R-:W0:Y:S07]  /*0010*/  S2R R0, SR_TID.X ;  /* 0x0000000000007919 */ /* 0x000e2e0000002100 */
[----:B------:R-:W1:Y:S01]  /*0020*/  LDC R11, c[0x0][0x3a8] ;  /* 0x0000ea00ff0b7b82 */ /* 0x000e620000000800 */
[----:B------:R-:W0:Y:S01]  /*0030*/  LDCU UR4, c[0x0][0x360] ;  /* 0x00006c00ff0477ac */ /* 0x000e220008000800 */
[----:B------:R-:W0:Y:S01]  /*0040*/  S2R R3, SR_CTAID.X ;  /* 0x0000000000037919 */ /* 0x000e220000002500 */
[----:B------:R-:W1:Y:S01]  /*0050*/  LDCU UR5, c[0x0][0x3a4] ;  /* 0x00007480ff0577ac */ /* 0x000e620008000800 */
[----:B0-----:R-:W-:-:S02]  /*0060*/  IMAD R0, R3, UR4, R0 ;  /* 0x0000000403007c24 */ /* 0x001fc4000f8e0200 */
[----:B-1----:R-:W-:-:S05]  /*0070*/  IMAD R3, R11, UR5, RZ ;  /* 0x000000050b037c24 */ /* 0x002fca000f8e02ff */
[----:B------:R-:W-:-:S13]  /*0080*/  ISETP.GE.AND P0, PT, R0, R3, PT ;  /* 0x000000030000720c */ /* 0x000fda0003f06270 */
[----:B------:R-:W-:Y:S05]  /*0090*/  @P0 EXIT ;  /* 0x000000000000094d */ /* 0x000fea0003800000 */
[----:B------:R-:W-:Y:S01]  /*00a0*/  IABS R5, R11 ;  /* 0x0000000b00057213 */ /* 0x000fe20000000000 */
[----:B------:R-:W-:-:S03]  /*00b0*/  UIADD3 UR4, UPT, UPT, UR5, -0x1, URZ ;  /* 0xffffffff05047890 */ /* 0x000fc6000fffe0ff */
[----:B------:R-:W0:Y:S08]  /*00c0*/  I2F.RP R4, R5 ;  /* 0x0000000500047306 */ /* 0x000e300000209400 */
[----:B0-----:R-:W0:Y:S02]  /*00d0*/  MUFU.RCP R4, R4 ;  /* 0x0000000400047308 */ /* 0x001e240000001000 */
[----:B0-----:R-:W-:-:S06]  /*00e0*/  IADD3 R2, PT, PT, R4, 0xffffffe, RZ ;  /* 0x0ffffffe04027810 */ /* 0x001fcc0007ffe0ff */
[----:B------:R0:W1:Y:S02]  /*00f0*/  F2I.FTZ.U32.TRUNC.NTZ R3, R2 ;  /* 0x0000000200037305 */ /* 0x000064000021f000 */
[----:B0-----:R-:W-:Y:S01]  /*0100*/  HFMA2 R2, -RZ, RZ, 0, 0 ;  /* 0x00000000ff027431 */ /* 0x001fe200000001ff */
[----:B-1----:R-:W-:-:S05]  /*0110*/  IADD3 R6, PT, PT, RZ, -R3, RZ ;  /* 0x80000003ff067210 */ /* 0x002fca0007ffe0ff */
[----:B------:R-:W-:Y:S01]  /*0120*/  IMAD R7, R6, R5, RZ ;  /* 0x0000000506077224 */ /* 0x000fe200078e02ff */
[----:B------:R-:W-:-:S03]  /*0130*/  IABS R6, R0 ;  /* 0x0000000000067213 */ /* 0x000fc60000000000 */
[----:B------:R-:W-:Y:S01]  /*0140*/  IMAD.HI.U32 R3, R3, R7, R2 ;  /* 0x0000000703037227 */ /* 0x000fe200078e0002 */
[----:B------:R-:W-:-:S04]  /*0150*/  LOP3.LUT R2, R0, R11, RZ, 0x3c, !PT ;  /* 0x0000000b00027212 */ /* 0x000fc800078e3cff */
[----:B------:R-:W-:Y:S01]  /*0160*/  ISETP.GE.AND P1, PT, R2, RZ, PT ;  /* 0x000000ff0200720c */ /* 0x000fe20003f26270 */
[----:B------:R-:W-:-:S05]  /*0170*/  IMAD.HI.U32 R3, R3, R6, RZ ;  /* 0x0000000603037227 */ /* 0x000fca00078e00ff */
[----:B------:R-:W-:-:S05]  /*0180*/  IADD3 R4, PT, PT, -R3, RZ, RZ ;  /* 0x000000ff03047210 */ /* 0x000fca0007ffe1ff */
[----:B------:R-:W-:-:S05]  /*0190*/  IMAD R4, R5, R4, R6 ;  /* 0x0000000405047224 */ /* 0x000fca00078e0206 */
[----:B------:R-:W-:-:S13]  /*01a0*/  ISETP.GT.U32.AND P2, PT, R5, R4, PT ;  /* 0x000000040500720c */ /* 0x000fda0003f44070 */
[-C--:B------:R-:W-:Y:S02]  /*01b0*/  @!P2 IADD3 R4, PT, PT, R4, -R5.reuse, RZ ;  /* 0x800000050404a210 */ /* 0x080fe40007ffe0ff */
[----:B------:R-:W-:Y:S02]  /*01c0*/  @!P2 IADD3 R3, PT, PT, R3, 0x1, RZ ;  /* 0x000000010303a810 */ /* 0x000fe40007ffe0ff */
[----:B------:R-:W-:Y:S02]  /*01d0*/  ISETP.GE.U32.AND P0, PT, R4, R5, PT ;  /* 0x000000050400720c */ /* 0x000fe40003f06070 */
[----:B------:R-:W-:-:S11]  /*01e0*/  ISETP.NE.AND P2, PT, R11, RZ, PT ;  /* 0x000000ff0b00720c */ /* 0x000fd60003f45270 */
[----:B------:R-:W-:-:S04]  /*01f0*/  @P0 IADD3 R3, PT, PT, R3, 0x1, RZ ;  /* 0x0000000103030810 */ /* 0x000fc80007ffe0ff */
[----:B------:R-:W-:Y:S02]  /*0200*/  MOV R13, R3 ;  /* 0x00000003000d7202 */ /* 0x000fe40000000f00 */
[----:B------:R-:W-:Y:S02]  /*0210*/  IADD3 R3, PT, PT, R11, -0x1, RZ ;  /* 0xffffffff0b037810 */ /* 0x000fe40007ffe0ff */
[----:B------:R-:W-:Y:S02]  /*0220*/  @!P1 IADD3 R13, PT, PT, -R13, RZ, RZ ;  /* 0x000000ff0d0d9210 */ /* 0x000fe40007ffe1ff */
[----:B------:R-:W-:-:S04]  /*0230*/  @!P2 LOP3.LUT R13, RZ, R11, RZ, 0x33, !PT ;  /* 0x0000000bff0da212 */ /* 0x000fc800078e33ff */
[----:B------:R-:W-:-:S05]  /*0240*/  IADD3 R2, PT, PT, -R13, RZ, RZ ;  /* 0x000000ff0d027210 */ /* 0x000fca0007ffe1ff */
[----:B------:R-:W-:-:S05]  /*0250*/  IMAD R2, R11, R2, R0 ;  /* 0x000000020b027224 */ /* 0x000fca00078e0200 */
[----:B------:R-:W-:Y:S02]  /*0260*/  ISETP.GE.AND P0, PT, R2, R3, PT ;  /* 0x000000030200720c */ /* 0x000fe40003f06270 */
[C---:B------:R-:W-:Y:S02]  /*0270*/  VIMNMX R0, PT, PT, R13.reuse, R2, PT ;  /* 0x000000020d007248 */ /* 0x040fe40003fe0100 */
[----:B------:R-:W-:-:S04]  /*0280*/  ISETP.GE.OR P0, PT, R13, UR4, P0 ;  /* 0x000000040d007c0c */ /* 0x000fc80008706670 */
[----:B------:R-:W-:-:S13]  /*0290*/  ISETP.LT.OR P0, PT, R0, 0x1, P0 ;  /* 0x000000010000780c */ /* 0x000fda0000701670 */
[----:B------:R-:W-:Y:S05]  /*02a0*/  @P0 EXIT ;  /* 0x000000000000094d */ /* 0x000fea0003800000 */
[----:B------:R-:W0:Y:S01]  /*02b0*/  LDC.64 R28, c[0x0][0x380] ;  /* 0x0000e000ff1c7b82 */ /* 0x000e220000000a00 */
[----:B------:R-:W-:Y:S01]  /*02c0*/  IADD3 R13, PT, PT, R13, -0x1, RZ ;  /* 0xffffffff0d0d7810 */ /* 0x000fe20007ffe0ff */
[----:B------:R-:W1:Y:S04]  /*02d0*/  LDCU.64 UR6, c[0x0][0x358] ;  /* 0x00006b00ff0677ac */ /* 0x000e680008000a00 */
[----:B------:R-:W-:Y:S02]  /*02e0*/  IMAD R0, R13, R11, R2 ;  /* 0x0000000b0d007224 */ /* 0x000fe400078e0202 */
[----:B------:R-:W2:Y:S03]  /*02f0*/  LDC.64 R4, c[0x0][0x390] ;  /* 0x0000e400ff047b82 */ /* 0x000ea60000000a00 */
[----:B------:R-:W-:-:S05]  /*0300*/  IADD3 R3, PT, PT, R0, -0x1, RZ ;  /* 0xffffffff00037810 */ /* 0x000fca0007ffe0ff */
[----:B------:R-:W3:Y:S01]  /*0310*/  LDC.64 R6, c[0x0][0x398] ;  /* 0x0000e600ff067b82 */ /* 0x000ee20000000a00 */
[----:B0-----:R-:W-:-:S05]  /*0320*/  IMAD.WIDE R28, R3, 0x4, R28 ;  /* 0x00000004031c7825 */ /* 0x001fca00078e021c */
[----:B-1----:R-:W4:Y:S04]  /*0330*/  LDG.E R0, desc[UR6][R28.64] ;  /* 0x000000061c007981 */ /* 0x002f28000c1e1900 */
[----:B--2---:R-:W4:Y:S04]  /*0340*/  LDG.E R19, desc[UR6][R4.64] ;  /* 0x0000000604137981 */ /* 0x004f28000c1e1900 */
[----:B------:R-:W2:Y:S04]  /*0350*/  LDG.E R20, desc[UR6][R4.64+0x4] ;  /* 0x0000040604147981 */ /* 0x000ea8000c1e1900 */
[----:B---3--:R-:W3:Y:S04]  /*0360*/  LDG.E R3, desc[UR6][R6.64] ;  /* 0x0000000606037981 */ /* 0x008ee8000c1e1900 */
[----:B------:R-:W2:Y:S04]  /*0370*/  LDG.E R17, desc[UR6][R28.64+0x4] ;  /* 0x000004061c117981 */ /* 0x000ea8000c1e1900 */
[----:B------:R-:W5:Y:S01]  /*0380*/  LDG.E R18, desc[UR6][R6.64+0x4] ;  /* 0x0000040606127981 */ /* 0x000f62000c1e1900 */
[----:B------:R-:W-:-:S03]  /*0390*/  IMAD.WIDE R8, R11, 0x4, R28 ;  /* 0x000000040b087825 */ /* 0x000fc600078e021c */
[----:B------:R-:W5:Y:S04]  /*03a0*/  LDG.E R12, desc[UR6][R28.64+0x8] ;  /* 0x000008061c0c7981 */ /* 0x000f68000c1e1900 */
[----:B------:R-:W5:Y:S01]  /*03b0*/  LDG.E R23, desc[UR6][R6.64+0x8] ;  /* 0x0000080606177981 */ /* 0x000f62000c1e1900 */
[----:B------:R-:W-:-:S03]  /*03c0*/  IMAD.WIDE R10, R11, 0x4, R8 ;  /* 0x000000040b0a7825 */ /* 0x000fc600078e0208 */
[----:B------:R-:W5:Y:S04]  /*03d0*/  LDG.E R21, desc[UR6][R4.64+0x8] ;  /* 0x0000080604157981 */ /* 0x000f68000c1e1900 */
[----:B------:R-:W5:Y:S04]  /*03e0*/  LDG.E R16, desc[UR6][R8.64] ;  /* 0x0000000608107981 */ /* 0x000f68000c1e1900 */
[----:B------:R-:W5:Y:S04]  /*03f0*/  LDG.E R29, desc[UR6][R6.64+0xc] ;  /* 0x00000c06061d7981 */ /* 0x000f68000c1e1900 */
[----:B------:R-:W5:Y:S04]  /*0400*/  LDG.E R15, desc[UR6][R8.64+0x4] ;  /* 0x00000406080f7981 */ /* 0x000f68000c1e1900 */
[----:B------:R4:W5:Y:S04]  /*0410*/  LDG.E R14, desc[UR6][R8.64+0x8] ;  /* 0x00000806080e7981 */ /* 0x000968000c1e1900 */
[----:B------:R-:W5:Y:S04]  /*0420*/  LDG.E R27, desc[UR6][R4.64+0xc] ;  /* 0x00000c06041b7981 */ /* 0x000f68000c1e1900 */
[----:B------:R-:W5:Y:S04]  /*0430*/  LDG.E R26, desc[UR6][R4.64+0x10] ;  /* 0x00001006041a7981 */ /* 0x000f68000c1e1900 */
[----:B------:R-:W5:Y:S04]  /*0440*/  LDG.E R9, desc[UR6][R6.64+0x14] ;  /* 0x0000140606097981 */ /* 0x000f68000c1e1900 */
[----:B------:R-:W5:Y:S04]  /*0450*/  LDG.E R25, desc[UR6][R4.64+0x14] ;  /* 0x0000140604197981 */ /* 0x000f68000c1e1900 */
[----:B------:R-:W5:Y:S04]  /*0460*/  LDG.E R24, desc[UR6][R4.64+0x18] ;  /* 0x0000180604187981 */ /* 0x000f68000c1e1900 */
[----:B------:R-:W5:Y:S04]  /*0470*/  LDG.E R22, desc[UR6][R4.64+0x1c] ;  /* 0x00001c0604167981 */ /* 0x000f68000c1e1900 */
[----:B------:R-:W5:Y:S04]  /*0480*/  LDG.E R28, desc[UR6][R4.64+0x20] ;  /* 0x00002006041c7981 */ /* 0x000f68000c1e1900 */
[----:B------:R-:W5:Y:S04]  /*0490*/  LDG.E R5, desc[UR6][R10.64] ;  /* 0x000000060a057981 */ /* 0x000f68000c1e1900 */
[----:B------:R-:W5:Y:S01]  /*04a0*/  LDG.E R4, desc[UR6][R10.64+0x4] ;  /* 0x000004060a047981 */ /* 0x000f62000c1e1900 */
[C---:B----4-:R-:W-:Y:S01]  /*04b0*/  FFMA R8, R0.reuse, R19, RZ ;  /* 0x0000001300087223 */ /* 0x050fe200000000ff */
[----:B---3--:R-:W-:-:S02]  /*04c0*/  FFMA R3, R0, R3, RZ ;  /* 0x0000000300037223 */ /* 0x008fc400000000ff */
[----:B------:R-:W3:Y:S01]  /*04d0*/  LDG.E R0, desc[UR6][R6.64+0x10] ;  /* 0x0000100606007981 */ /* 0x000ee2000c1e1900 */
[----:B--2---:R-:W-:-:S03]  /*04e0*/  FFMA R20, R17, R20, R8 ;  /* 0x0000001411147223 */ /* 0x004fc60000000008 */
[----:B------:R-:W2:Y:S01]  /*04f0*/  LDG.E R8, desc[UR6][R6.64+0x18] ;  /* 0x0000180606087981 */ /* 0x000ea2000c1e1900 */
[----:B-----5:R-:W-:-:S03]  /*0500*/  FFMA R19, R17, R18, R3 ;  /* 0x0000001211137223 */ /* 0x020fc60000000003 */
[----:B------:R-:W4:Y:S04]  /*0510*/  LDG.E R3, desc[UR6][R6.64+0x1c] ;  /* 0x00001c0606037981 */ /* 0x000f28000c1e1900 */
[----:B------:R2:W5:Y:S04]  /*0520*/  LDG.E R17, desc[UR6][R6.64+0x20] ;  /* 0x0000200606117981 */ /* 0x000568000c1e1900 */
[----:B------:R-:W5:Y:S01]  /*0530*/  LDG.E R18, desc[UR6][R10.64+0x8] ;  /* 0x000008060a127981 */ /* 0x000f62000c1e1900 */
[C---:B------:R-:W-:Y:S01]  /*0540*/  FFMA R19, R12.reuse, R23, R19 ;  /* 0x000000170c137223 */ /* 0x040fe20000000013 */
[----:B------:R-:W-:-:S03]  /*0550*/  FFMA R20, R12, R21, R20 ;  /* 0x000000150c147223 */ /* 0x000fc60000000014 */
[C---:B------:R-:W-:Y:S01]  /*0560*/  FFMA R12, R16.reuse, R29, R19 ;  /* 0x0000001d100c7223 */ /* 0x040fe20000000013 */
[----:B------:R-:W-:-:S04]  /*0570*/  FFMA R27, R16, R27, R20 ;  /* 0x0000001b101b7223 */ /* 0x000fc80000000014 */
[----:B------:R-:W-:-:S04]  /*0580*/  FFMA R26, R15, R26, R27 ;  /* 0x0000001a0f1a7223 */ /* 0x000fc8000000001b */
[----:B------:R-:W-:-:S04]  /*0590*/  FFMA R25, R14, R25, R26 ;  /* 0x000000190e197223 */ /* 0x000fc8000000001a */
[----:B------:R-:W-:-:S04]  /*05a0*/  FFMA R25, R5, R24, R25 ;  /* 0x0000001805197223 */ /* 0x000fc80000000019 */
[----:B------:R-:W-:Y:S01]  /*05b0*/  FFMA R25, R4, R22, R25 ;  /* 0x0000001604197223 */ /* 0x000fe20000000019 */
[----:B------:R-:W-:Y:S01]  /*05c0*/  BSSY.RECONVERGENT B0, `(.L_x_5) ;  /* 0x0000015000007945 */ /* 0x000fe20003800200 */
[----:B---3--:R-:W-:-:S04]  /*05d0*/  FFMA R19, R15, R0, R12 ;  /* 0x000000000f137223 */ /* 0x008fc8000000000c */
[----:B------:R-:W-:-:S04]  /*05e0*/  FFMA R0, R14, R9, R19 ;  /* 0x000000090e007223 */ /* 0x000fc80000000013 */
[----:B--2---:R-:W-:-:S04]  /*05f0*/  FFMA R7, R5, R8, R0 ;  /* 0x0000000805077223 */ /* 0x004fc80000000000 */
[----:B----4-:R-:W-:-:S04]  /*0600*/  FFMA R3, R4, R3, R7 ;  /* 0x0000000304037223 */ /* 0x010fc80000000007 */
[C---:B-----5:R-:W-:Y:S01]  /*0610*/  FFMA R3, R18.reuse, R17, R3 ;  /* 0x0000001112037223 */ /* 0x060fe20000000003 */
[----:B------:R-:W-:-:S03]  /*0620*/  FFMA R25, R18, R28, R25 ;  /* 0x0000001c12197223 */ /* 0x000fc60000000019 */
[----:B------:R-:W-:-:S04]  /*0630*/  FMUL R0, R3, R3 ;  /* 0x0000000303007220 */ /* 0x000fc80000400000 */
[----:B------:R-:W-:-:S05]  /*0640*/  FFMA R3, R25, R25, R0 ;  /* 0x0000001919037223 */ /* 0x000fca0000000000 */
[----:B------:R-:W-:Y:S01]  /*0650*/  IADD3 R0, PT, PT, R3, -0xd000000, RZ ;  /* 0xf300000003007810 */ /* 0x000fe20007ffe0ff */
[----:B------:R0:W1:Y:S03]  /*0660*/  MUFU.RSQ R4, R3 ;  /* 0x0000000300047308 */ /* 0x0000660000001400 */
[----:B------:R-:W-:-:S13]  /*0670*/  ISETP.GT.U32.AND P0, PT, R0, 0x727fffff, PT ;  /* 0x727fffff0000780c */ /* 0x000fda0003f04070 */
[----:B0-----:R-:W-:Y:S05]  /*0680*/  @!P0 BRA `(.L_x_6) ;  /* 0x0000000000108947 */ /* 0x001fea0003800000 */
[----:B------:R-:W-:-:S07]  /*0690*/  MOV R8, 0x6b0 ;  /* 0x000006b000087802 */ /* 0x000fce0000000f00 */
[----:B-1----:R-:W-:Y:S05]  /*06a0*/  CALL.REL.NOINC `($__internal_1_$__cuda_sm20_sqrt_rn_f32_slowpath) ;  /* 0x0000000000487944 */ /* 0x002fea0003c00000 */
[----:B------:R-:W-:Y:S01]  /*06b0*/  MOV R0, R3 ;  /* 0x0000000300007202 */ /* 0x000fe20000000f00 */
[----:B------:R-:W-:Y:S06]  /*06c0*/  BRA `(.L_x_7) ;  /* 0x0000000000107947 */ /* 0x000fec0003800000 */
.L_x_6:
[----:B-1----:R-:W-:Y:S01]  /*06d0*/  FMUL.FTZ R0, R3, R4 ;  /* 0x0000000403007220 */ /* 0x002fe20000410000 */
[----:B------:R-:W-:-:S03]  /*06e0*/  FMUL.FTZ R4, R4, 0.5 ;  /* 0x3f00000004047820 */ /* 0x000fc60000410000 */
[----:B------:R-:W-:-:S04]  /*06f0*/  FFMA R3, -R0, R0, R3 ;  /* 0x0000000000037223 */ /* 0x000fc80000000103 */
[----:B------:R-:W-:-:S07]  /*0700*/  FFMA R0, R3, R4, R0 ;  /* 0x0000000403007223 */ /* 0x000fce0000000000 */
.L_x_7:
[----:B------:R-:W-:Y:S05]  /*0710*/  BSYNC.RECONVERGENT B0 ;  /* 0x0000000000007941 */ /* 0x000fea0003800200 */
.L_x_5:
[----:B------:R-:W0:Y:S01]  /*0720*/  LDCU UR4, c[0x0][0x3a8] ;  /* 0x00007500ff0477ac */ /* 0x000e220008000800 */
        /* <DEDUP_REMOVED lines=10> */
        .weak           $__internal_1_$__cuda_sm20_sqrt_rn_f32_slowpath
        .type           $__internal_1_$__cuda_sm20_sqrt_rn_f32_slowpath,@function
        .size           $__internal_1_$__cuda_sm20_sqrt_rn_f32_slowpath,(.L_x_11 - $__internal_1_$__cuda_sm20_sqrt_rn_f32_slowpath)
$__internal_1_$__cuda_sm20_sqrt_rn_f32_slowpath:
[----:B------:R-:W-:-:S13]  /*07d0*/  LOP3.LUT P0, RZ, R3, 0x7fffffff, RZ, 0xc0, !PT ;  /* 0x7fffffff03ff7812 */ /* 0x000fda000780c0ff */
[----:B------:R-:W-:Y:S05]  /*07e0*/  @!P0 BRA `(.L_x_8) ;  /* 0x0000000000448947 */ /* 0x000fea0003800000 */
[----:B------:R-:W-:Y:S02]  /*07f0*/  FSETP.GEU.FTZ.AND P0, PT, R3, RZ, PT ;  /* 0x000000ff0300720b */ /* 0x000fe40003f1e000 */
[----:B------:R-:W-:-:S11]  /*0800*/  MOV R0, R3 ;  /* 0x0000000300007202 */ /* 0x000fd60000000f00 */
[----:B------:R-:W-:Y:S01]  /*0810*/  @!P0 MOV R3, 0x7fffffff ;  /* 0x7fffffff00038802 */ /* 0x000fe20000000f00 */
        /* <DEDUP_REMOVED lines=14> */
.L_x_8:
[----:B------:R-:W-:Y:S01]  /*0900*/  HFMA2 R5, -RZ, RZ, 0, 0 ;  /* 0x00000000ff057431 */ /* 0x000fe200000001ff */
[----:B------:R-:W-:-:S04]  /*0910*/  MOV R4, R8 ;  /* 0x0000000800047202 */ /* 0x000fc80000000f00 */
[----:B------:R-:W-:Y:S05]  /*0920*/  RET.REL.NODEC R4 `(_Z11kernelNaivePfS_S_S_iii) ;  /* 0xfffffff404b47950 */ /* 0x000fea0003c3ffff */
.L_x_9:
        /* <DEDUP_REMOVED lines=13> */
.L_x_11:


//--------------------- .nv.shared._Z9kernelOptPfS_S_S_iii --------------------------
	.section	.nv.shared._Z9kernelOptPfS_S_S_iii,"aw",@nobits
	.sectionflags	@""
	.align	4
.nv.shared._Z9kernelOptPfS_S_S_iii:
	.zero		2320


//--------------------- .nv.shared.reserved.0     --------------------------
	.section	.nv.shared.reserved.0,"aw",@nobits
	.weak		__nv_reservedSMEM_offset_0_alias
	.size		__nv_reservedSMEM_offset_0_alias, 0, 64
	.other		__nv_reservedSMEM_offset_0_alias,@"STO_CUDA_RESERVED_SHARED STV_DEFAULT"
__nv_reservedSMEM_offset_0_alias:
	.zero		0
	.zero		64


//--------------------- .nv.constant0._Z9kernelOptPfS_S_S_iii --------------------------
	.section	.nv.constant0._Z9kernelOptPfS_S_S_iii,"a",@progbits
	.sectionflags	@""
	.align	4
.nv.constant0._Z9kernelOptPfS_S_S_iii:
	.zero		940


//--------------------- .nv.constant0._Z11kernelNaivePfS_S_S_iii --------------------------
	.section	.nv.constant0._Z11kernelNaivePfS_S_S_iii,"a",@progbits
	.sectionflags	@""
	.align	4
.nv.constant0._Z11kernelNaivePfS_S_S_iii:
	.zero		940


//--------------------- SYMBOLS --------------------------

	.type		.nv.reservedSmem.offset0,@object
	.size		.nv.reservedSmem.offset0,0x4
	.type		.nv.reservedSmem.cap,@object
	.size		.nv.reservedSmem.cap,0x4
